//
// Generated by NVIDIA NVVM Compiler
//
// Compiler Build ID: CL-36424714
// Cuda compilation tools, release 13.0, V13.0.88
// Based on NVVM 20.0.0
//

.version 9.0
.target sm_100
.address_size 64

	// .globl	_Z11hello_worldv
.extern .func  (.param .b32 func_retval0) vprintf
(
	.param .b64 vprintf_param_0,
	.param .b64 vprintf_param_1
)
;
.const .align 1 .b8 d_message[20];
.global .align 1 .b8 $str[27] = {72, 101, 108, 108, 111, 32, 119, 111, 114, 108, 100, 44, 32, 102, 114, 111, 109, 32, 116, 104, 101, 32, 71, 80, 85, 10};

.visible .entry _Z11hello_worldv()
{
	.reg .b32 	%r<3>;
	.reg .b64 	%rd<3>;

	mov.u64 	%rd1, $str;
	cvta.global.u64 	%rd2, %rd1;
	{ // callseq 0, 0
	.param .b64 param0;
	st.param.b64 	[param0], %rd2;
	.param .b64 param1;
	st.param.b64 	[param1], 0;
	.param .b32 retval0;
	call.uni (retval0), 
	vprintf, 
	(
	param0, 
	param1
	);
	ld.param.b32 	%r1, [retval0];
	} // callseq 0
	ret;

}


// ===== COMPILED SASS (sm_100) =====

	.target	sm_100

	.elftype	@"ET_EXEC"


//--------------------- .note.nv.tkinfo           --------------------------
	.section	.note.nv.tkinfo,"",@"SHT_NOTE"
	.sectionflags	@"SHF_NOTE_NV_TKINFO"
	.tkinfo
        /*0018*/ 	.word	0x00000002
        /*0030*/ 	.string	""
        /*0030*/ 	.string	"ptxas"
        /*0030*/ 	.string	"Cuda compilation tools, release 13.0, V13.0.88"
        /*0030*/ 	.string	"Build cuda_13.0.r13.0/compiler.36424714_0"
        /*0030*/ 	.string	"-arch sm_100 -m 64 "



//--------------------- .note.nv.cuinfo           --------------------------
	.section	.note.nv.cuinfo,"",@"SHT_NOTE"
	.sectionflags	@"SHF_NOTE_NV_CUINFO"
        /*0018*/ 	.short	0x0002
        /*001a*/ 	.short	0x0064
        /*001c*/ 	.short	0x0082
	.zero		2


//--------------------- .nv.info                  --------------------------
	.section	.nv.info,"",@"SHT_CUDA_INFO"
	.align	4


	//----- nvinfo : EIATTR_REGCOUNT
	.align		4
        /*0000*/ 	.byte	0x04, 0x2f
        /*0002*/ 	.short	(.L_3 - .L_2)
	.align		4
.L_2:
        /*0004*/ 	.word	index@(_Z11hello_worldv)
        /*0008*/ 	.word	0x00000018


	//----- nvinfo : EIATTR_FRAME_SIZE
	.align		4
.L_3:
        /*000c*/ 	.byte	0x04, 0x11
        /*000e*/ 	.short	(.L_5 - .L_4)
	.align		4
.L_4:
        /*0010*/ 	.word	index@(_Z11hello_worldv)
        /*0014*/ 	.word	0x00000000


	//----- nvinfo : EIATTR_MIN_STACK_SIZE
	.align		4
.L_5:
        /*0018*/ 	.byte	0x04, 0x12
        /*001a*/ 	.short	(.L_7 - .L_6)
	.align		4
.L_6:
        /*001c*/ 	.word	index@(_Z11hello_worldv)
        /*0020*/ 	.word	0x00000000
.L_7:


//--------------------- .nv.compat                --------------------------
	.section	.nv.compat,"",@"SHT_CUDA_COMPAT_INFO"
	.align	4
        /*0000*/ 	.byte	0x02, 0x09, 0x00, 0x00, 0x02, 0x02, 0x01, 0x00, 0x02, 0x05, 0x05, 0x00, 0x03, 0x07, 0x01, 0x01
        /*0010*/ 	.byte	0x02, 0x03, 0x00, 0x00, 0x02, 0x06, 0x01, 0x00, 0x04, 0x0b, 0x08, 0x00, 0x09, 0x00, 0x00, 0x00
        /*0020*/ 	.byte	0x00, 0x00, 0x00, 0x00


//--------------------- .nv.info._Z11hello_worldv --------------------------
	.section	.nv.info._Z11hello_worldv,"",@"SHT_CUDA_INFO"
	.sectionflags	@""
	.align	4


	//----- nvinfo : EIATTR_CUDA_API_VERSION
	.align		4
        /*0000*/ 	.byte	0x04, 0x37
        /*0002*/ 	.short	(.L_9 - .L_8)
.L_8:
        /*0004*/ 	.word	0x00000082


	//----- nvinfo : EIATTR_SPARSE_MMA_MASK
	.align		4
.L_9:
        /*0008*/ 	.byte	0x03, 0x50
        /*000a*/ 	.short	0x0000


	//----- nvinfo : EIATTR_MAXREG_COUNT
	.align		4
        /*000c*/ 	.byte	0x03, 0x1b
        /*000e*/ 	.short	0x00ff


	//----- nvinfo : EIATTR_EXTERNS
	.align		4
        /*0010*/ 	.byte	0x04, 0x0f
        /*0012*/ 	.short	(.L_11 - .L_10)


	//   ....[0]....
	.align		4
.L_10:
        /*0014*/ 	.word	index@(vprintf)


	//----- nvinfo : EIATTR_MERCURY_ISA_VERSION
	.align		4
.L_11:
        /*0018*/ 	.byte	0x03, 0x5f
        /*001a*/ 	.short	0x0101


	//----- nvinfo : EIATTR_VRC_CTA_INIT_COUNT
	.align		4
        /*001c*/ 	.byte	0x02, 0x4a
	.zero		1
	.zero		1


	//----- nvinfo : EIATTR_SYSCALL_OFFSETS
	.align		4
        /*0020*/ 	.byte	0x04, 0x46
        /*0022*/ 	.short	(.L_13 - .L_12)


	//   ....[0]....
.L_12:
        /*0024*/ 	.word	0x00000080


	//----- nvinfo : EIATTR_EXIT_INSTR_OFFSETS
	.align		4
.L_13:
        /*0028*/ 	.byte	0x04, 0x1c
        /*002a*/ 	.short	(.L_15 - .L_14)


	//   ....[0]....
.L_14:
        /*002c*/ 	.word	0x00000090


	//----- nvinfo : EIATTR_SW_WAR
	.align		4
.L_15:
        /*0030*/ 	.byte	0x04, 0x36
        /*0032*/ 	.short	(.L_17 - .L_16)
.L_16:
        /*0034*/ 	.word	0x00000008
.L_17:


//--------------------- .nv.callgraph             --------------------------
	.section	.nv.callgraph,"",@"SHT_CUDA_CALLGRAPH"
	.align	4
	.sectionentsize	8
	.align		4
        /*0000*/ 	.word	0x00000000
	.align		4
        /*0004*/ 	.word	0xffffffff
	.align		4
        /*0008*/ 	.word	index@(_Z11hello_worldv)
	.align		4
        /*000c*/ 	.word	index@(vprintf)
	.align		4
        /*0010*/ 	.word	0x00000000
	.align		4
        /*0014*/ 	.word	0xfffffffe
	.align		4
        /*0018*/ 	.word	0x00000000
	.align		4
        /*001c*/ 	.word	0xfffffffd
	.align		4
        /*0020*/ 	.word	0x00000000
	.align		4
        /*0024*/ 	.word	0xfffffffc


//--------------------- .nv.constant4             --------------------------
	.section	.nv.constant4,"a",@progbits
	.align	8
	.align		8
.nv.constant4:
        /*0000*/ 	.dword	vprintf
	.align		8
        /*0008*/ 	.dword	$str


//--------------------- .nv.constant3             --------------------------
	.section	.nv.constant3,"a",@progbits
.nv.constant3:
	.type		d_message,@object
	.size		d_message,(.L_0 - d_message)
d_message:
	.zero		20
.L_0:


//--------------------- .text._Z11hello_worldv    --------------------------
	.section	.text._Z11hello_worldv,"ax",@progbits
	.align	128
        .global         _Z11hello_worldv
        .type           _Z11hello_worldv,@function
        .size           _Z11hello_worldv,(.L_x_2 - _Z11hello_worldv)
        .other          _Z11hello_worldv,@"STO_CUDA_ENTRY STV_DEFAULT"
_Z11hello_worldv:
.text._Z11hello_worldv:
[----:B------:R-:W0:Y:S01]  /*0000*/  LDC R1, c[0x0][0x37c] ;  /* 0x0000df00ff017b82 */ /* 0x000e220000000800 */
[----:B------:R-:W-:Y:S01]  /*0010*/  MOV R0, 0x0 ;  /* 0x0000000000007802 */ /* 0x000fe20000000f00 */
[----:B------:R-:W1:Y:S01]  /*0020*/  LDCU.64 UR4, c[0x4][0x8] ;  /* 0x01000100ff0477ac */ /* 0x000e620008000a00 */
[----:B------:R-:W-:-:S05]  /*0030*/  CS2R R6, SRZ ;  /* 0x0000000000067805 */ /* 0x000fca000001ff00 */
[----:B------:R2:W3:Y:S01]  /*0040*/  LDC.64 R2, c[0x4][R0] ;  /* 0x0100000000027b82 */ /* 0x0004e20000000a00 */
[----:B-1----:R-:W-:Y:S02]  /*0050*/  IMAD.U32 R4, RZ, RZ, UR4 ;  /* 0x00000004ff047e24 */ /* 0x002fe4000f8e00ff */
[----:B--2---:R-:W-:-:S07]  /*0060*/  IMAD.U32 R5, RZ, RZ, UR5 ;  /* 0x00000005ff057e24 */ /* 0x004fce000f8e00ff */
[----:B------:R-:W-:-:S07]  /*0070*/  LEPC R20, `(.L_x_0) ;  /* 0x000000001014794e */ /* 0x000fce0000000000 */
[----:B0--3--:R-:W-:Y:S05]  /*0080*/  CALL.ABS.NOINC R2 ;  /* 0x0000000002007343 */ /* 0x009fea0003c00000 */
.L_x_0:
[----:B------:R-:W-:Y:S05]  /*0090*/  EXIT ;  /* 0x000000000000794d */ /* 0x000fea0003800000 */
.L_x_1:
[----:B------:R-:W-:-:S00]  /*00a0*/  BRA `(.L_x_1) ;  /* 0xfffffffc00fc7947 */ /* 0x000fc0000383ffff */
[----:B------:R-:W-:-:S00]  /*00b0*/  NOP ;  /* 0x0000000000007918 */ /* 0x000fc00000000000 */
        /* <DEDUP_REMOVED lines=12> */
.L_x_2:


//--------------------- .nv.global.init           --------------------------
	.section	.nv.global.init,"aw",@progbits
.nv.global.init:
	.type		$str,@object
	.size		$str,(.L_1 - $str)
$str:
        /*0000*/ 	.byte	0x48, 0x65, 0x6c, 0x6c, 0x6f, 0x20, 0x77, 0x6f, 0x72, 0x6c, 0x64, 0x2c, 0x20, 0x66, 0x72, 0x6f
        /*0010*/ 	.byte	0x6d, 0x20, 0x74, 0x68, 0x65, 0x20, 0x47, 0x50, 0x55, 0x0a, 0x00
.L_1:


//--------------------- .nv.shared.reserved.0     --------------------------
	.section	.nv.shared.reserved.0,"aw",@nobits
	.weak		__nv_reservedSMEM_offset_0_alias
	.size		__nv_reservedSMEM_offset_0_alias, 0, 64
	.other		__nv_reservedSMEM_offset_0_alias,@"STO_CUDA_RESERVED_SHARED STV_DEFAULT"
__nv_reservedSMEM_offset_0_alias:
	.zero		0
	.zero		64


//--------------------- .nv.constant0._Z11hello_worldv --------------------------
	.section	.nv.constant0._Z11hello_worldv,"a",@progbits
	.sectionflags	@""
	.align	4
.nv.constant0._Z11hello_worldv:
	.zero		896


//--------------------- SYMBOLS --------------------------

	.type		.nv.reservedSmem.offset0,@object
	.size		.nv.reservedSmem.offset0,0x4
	.type		vprintf,@function
